//
// Generated by NVIDIA NVVM Compiler
//
// Compiler Build ID: CL-36424714
// Cuda compilation tools, release 13.0, V13.0.88
// Based on NVVM 20.0.0
//

.version 9.0
.target sm_100
.address_size 64

	// .globl	_Z14functionKernelPiS_i

.visible .entry _Z14functionKernelPiS_i(
	.param .u64 .ptr .align 1 _Z14functionKernelPiS_i_param_0,
	.param .u64 .ptr .align 1 _Z14functionKernelPiS_i_param_1,
	.param .u32 _Z14functionKernelPiS_i_param_2
)
{
	.reg .pred 	%p<2>;
	.reg .b32 	%r<8>;
	.reg .b64 	%rd<8>;

	ld.param.u64 	%rd1, [_Z14functionKernelPiS_i_param_0];
	ld.param.u64 	%rd2, [_Z14functionKernelPiS_i_param_1];
	ld.param.u32 	%r2, [_Z14functionKernelPiS_i_param_2];
	mov.u32 	%r3, %ctaid.x;
	mov.u32 	%r4, %ntid.x;
	mov.u32 	%r5, %tid.x;
	mad.lo.s32 	%r1, %r3, %r4, %r5;
	setp.ge.s32 	%p1, %r1, %r2;
	@%p1 bra 	$L__BB0_2;
	cvta.to.global.u64 	%rd3, %rd1;
	cvta.to.global.u64 	%rd4, %rd2;
	mul.wide.s32 	%rd5, %r1, 4;
	add.s64 	%rd6, %rd3, %rd5;
	ld.global.u32 	%r6, [%rd6];
	shl.b32 	%r7, %r6, 1;
	add.s64 	%rd7, %rd4, %rd5;
	st.global.u32 	[%rd7], %r7;
$L__BB0_2:
	ret;

}


// ===== COMPILED SASS (sm_100) =====

	.target	sm_100

	.elftype	@"ET_EXEC"


//--------------------- .note.nv.tkinfo           --------------------------
	.section	.note.nv.tkinfo,"",@"SHT_NOTE"
	.sectionflags	@"SHF_NOTE_NV_TKINFO"
	.tkinfo
        /*0018*/ 	.word	0x00000002
        /*0030*/ 	.string	""
        /*0030*/ 	.string	"ptxas"
        /*0030*/ 	.string	"Cuda compilation tools, release 13.0, V13.0.88"
        /*0030*/ 	.string	"Build cuda_13.0.r13.0/compiler.36424714_0"
        /*0030*/ 	.string	"-arch sm_100 -m 64 "



//--------------------- .note.nv.cuinfo           --------------------------
	.section	.note.nv.cuinfo,"",@"SHT_NOTE"
	.sectionflags	@"SHF_NOTE_NV_CUINFO"
        /*0018*/ 	.short	0x0002
        /*001a*/ 	.short	0x0064
        /*001c*/ 	.short	0x0082
	.zero		2


//--------------------- .nv.info                  --------------------------
	.section	.nv.info,"",@"SHT_CUDA_INFO"
	.align	4


	//----- nvinfo : EIATTR_REGCOUNT
	.align		4
        /*0000*/ 	.byte	0x04, 0x2f
        /*0002*/ 	.short	(.L_1 - .L_0)
	.align		4
.L_0:
        /*0004*/ 	.word	index@(_Z14functionKernelPiS_i)
        /*0008*/ 	.word	0x0000000a


	//----- nvinfo : EIATTR_FRAME_SIZE
	.align		4
.L_1:
        /*000c*/ 	.byte	0x04, 0x11
        /*000e*/ 	.short	(.L_3 - .L_2)
	.align		4
.L_2:
        /*0010*/ 	.word	index@(_Z14functionKernelPiS_i)
        /*0014*/ 	.word	0x00000000


	//----- nvinfo : EIATTR_MIN_STACK_SIZE
	.align		4
.L_3:
        /*0018*/ 	.byte	0x04, 0x12
        /*001a*/ 	.short	(.L_5 - .L_4)
	.align		4
.L_4:
        /*001c*/ 	.word	index@(_Z14functionKernelPiS_i)
        /*0020*/ 	.word	0x00000000
.L_5:


//--------------------- .nv.compat                --------------------------
	.section	.nv.compat,"",@"SHT_CUDA_COMPAT_INFO"
	.align	4
        /*0000*/ 	.byte	0x02, 0x09, 0x00, 0x00, 0x02, 0x02, 0x01, 0x00, 0x02, 0x05, 0x05, 0x00, 0x03, 0x07, 0x01, 0x01
        /*0010*/ 	.byte	0x02, 0x03, 0x00, 0x00, 0x02, 0x06, 0x01, 0x00, 0x04, 0x0b, 0x08, 0x00, 0x09, 0x00, 0x00, 0x00
        /*0020*/ 	.byte	0x00, 0x00, 0x00, 0x00


//--------------------- .nv.info._Z14functionKernelPiS_i --------------------------
	.section	.nv.info._Z14functionKernelPiS_i,"",@"SHT_CUDA_INFO"
	.sectionflags	@""
	.align	4


	//----- nvinfo : EIATTR_CUDA_API_VERSION
	.align		4
        /*0000*/ 	.byte	0x04, 0x37
        /*0002*/ 	.short	(.L_7 - .L_6)
.L_6:
        /*0004*/ 	.word	0x00000082


	//----- nvinfo : EIATTR_KPARAM_INFO
	.align		4
.L_7:
        /*0008*/ 	.byte	0x04, 0x17
        /*000a*/ 	.short	(.L_9 - .L_8)
.L_8:
        /*000c*/ 	.word	0x00000000
        /*0010*/ 	.short	0x0002
        /*0012*/ 	.short	0x0010
        /*0014*/ 	.byte	0x00, 0xf0, 0x11, 0x00


	//----- nvinfo : EIATTR_KPARAM_INFO
	.align		4
.L_9:
        /*0018*/ 	.byte	0x04, 0x17
        /*001a*/ 	.short	(.L_11 - .L_10)
.L_10:
        /*001c*/ 	.word	0x00000000
        /*0020*/ 	.short	0x0001
        /*0022*/ 	.short	0x0008
        /*0024*/ 	.byte	0x00, 0xf5, 0x21, 0x00


	//----- nvinfo : EIATTR_KPARAM_INFO
	.align		4
.L_11:
        /*0028*/ 	.byte	0x04, 0x17
        /*002a*/ 	.short	(.L_13 - .L_12)
.L_12:
        /*002c*/ 	.word	0x00000000
        /*0030*/ 	.short	0x0000
        /*0032*/ 	.short	0x0000
        /*0034*/ 	.byte	0x00, 0xf5, 0x21, 0x00


	//----- nvinfo : EIATTR_SPARSE_MMA_MASK
	.align		4
.L_13:
        /*0038*/ 	.byte	0x03, 0x50
        /*003a*/ 	.short	0x0000


	//----- nvinfo : EIATTR_MAXREG_COUNT
	.align		4
        /*003c*/ 	.byte	0x03, 0x1b
        /*003e*/ 	.short	0x00ff


	//----- nvinfo : EIATTR_MERCURY_ISA_VERSION
	.align		4
        /*0040*/ 	.byte	0x03, 0x5f
        /*0042*/ 	.short	0x0101


	//----- nvinfo : EIATTR_VRC_CTA_INIT_COUNT
	.align		4
        /*0044*/ 	.byte	0x02, 0x4a
	.zero		1
	.zero		1


	//----- nvinfo : EIATTR_EXIT_INSTR_OFFSETS
	.align		4
        /*0048*/ 	.byte	0x04, 0x1c
        /*004a*/ 	.short	(.L_15 - .L_14)


	//   ....[0]....
.L_14:
        /*004c*/ 	.word	0x00000070


	//   ....[1]....
        /*0050*/ 	.word	0x00000100


	//----- nvinfo : EIATTR_CBANK_PARAM_SIZE
	.align		4
.L_15:
        /*0054*/ 	.byte	0x03, 0x19
        /*0056*/ 	.short	0x0014


	//----- nvinfo : EIATTR_PARAM_CBANK
	.align		4
        /*0058*/ 	.byte	0x04, 0x0a
        /*005a*/ 	.short	(.L_17 - .L_16)
	.align		4
.L_16:
        /*005c*/ 	.word	index@(.nv.constant0._Z14functionKernelPiS_i)
        /*0060*/ 	.short	0x0380
        /*0062*/ 	.short	0x0014


	//----- nvinfo : EIATTR_SW_WAR
	.align		4
.L_17:
        /*0064*/ 	.byte	0x04, 0x36
        /*0066*/ 	.short	(.L_19 - .L_18)
.L_18:
        /*0068*/ 	.word	0x00000008
.L_19:


//--------------------- .nv.callgraph             --------------------------
	.section	.nv.callgraph,"",@"SHT_CUDA_CALLGRAPH"
	.align	4
	.sectionentsize	8
	.align		4
        /*0000*/ 	.word	0x00000000
	.align		4
        /*0004*/ 	.word	0xffffffff
	.align		4
        /*0008*/ 	.word	0x00000000
	.align		4
        /*000c*/ 	.word	0xfffffffe
	.align		4
        /*0010*/ 	.word	0x00000000
	.align		4
        /*0014*/ 	.word	0xfffffffd
	.align		4
        /*0018*/ 	.word	0x00000000
	.align		4
        /*001c*/ 	.word	0xfffffffc


//--------------------- .text._Z14functionKernelPiS_i --------------------------
	.section	.text._Z14functionKernelPiS_i,"ax",@progbits
	.align	128
        .global         _Z14functionKernelPiS_i
        .type           _Z14functionKernelPiS_i,@function
        .size           _Z14functionKernelPiS_i,(.L_x_1 - _Z14functionKernelPiS_i)
        .other          _Z14functionKernelPiS_i,@"STO_CUDA_ENTRY STV_DEFAULT"
_Z14functionKernelPiS_i:
.text._Z14functionKernelPiS_i:
[----:B------:R-:W-:Y:S01]  /*0000*/  LDC R1, c[0x0][0x37c] ;  /* 0x0000df00ff017b82 */ /* 0x000fe20000000800 */
[----:B------:R-:W0:Y:S07]  /*0010*/  S2R R0, SR_TID.X ;  /* 0x0000000000007919 */ /* 0x000e2e0000002100 */
[----:B------:R-:W0:Y:S01]  /*0020*/  S2UR UR4, SR_CTAID.X ;  /* 0x00000000000479c3 */ /* 0x000e220000002500 */
[----:B------:R-:W1:Y:S07]  /*0030*/  LDCU UR5, c[0x0][0x390] ;  /* 0x00007200ff0577ac */ /* 0x000e6e0008000800 */
[----:B------:R-:W0:Y:S02]  /*0040*/  LDC R7, c[0x0][0x360] ;  /* 0x0000d800ff077b82 */ /* 0x000e240000000800 */
[----:B0-----:R-:W-:-:S05]  /*0050*/  IMAD R7, R7, UR4, R0 ;  /* 0x0000000407077c24 */ /* 0x001fca000f8e0200 */
[----:B-1----:R-:W-:-:S13]  /*0060*/  ISETP.GE.AND P0, PT, R7, UR5, PT ;  /* 0x0000000507007c0c */ /* 0x002fda000bf06270 */
[----:B------:R-:W-:Y:S05]  /*0070*/  @P0 EXIT ;  /* 0x000000000000094d */ /* 0x000fea0003800000 */
[----:B------:R-:W0:Y:S01]  /*0080*/  LDC.64 R2, c[0x0][0x380] ;  /* 0x0000e000ff027b82 */ /* 0x000e220000000a00 */
[----:B------:R-:W1:Y:S07]  /*0090*/  LDCU.64 UR4, c[0x0][0x358] ;  /* 0x00006b00ff0477ac */ /* 0x000e6e0008000a00 */
[----:B------:R-:W2:Y:S01]  /*00a0*/  LDC.64 R4, c[0x0][0x388] ;  /* 0x0000e200ff047b82 */ /* 0x000ea20000000a00 */
[----:B0-----:R-:W-:-:S06]  /*00b0*/  IMAD.WIDE R2, R7, 0x4, R2 ;  /* 0x0000000407027825 */ /* 0x001fcc00078e0202 */
[----:B-1----:R-:W3:Y:S01]  /*00c0*/  LDG.E R2, desc[UR4][R2.64] ;  /* 0x0000000402027981 */ /* 0x002ee2000c1e1900 */
[----:B--2---:R-:W-:Y:S01]  /*00d0*/  IMAD.WIDE R4, R7, 0x4, R4 ;  /* 0x0000000407047825 */ /* 0x004fe200078e0204 */
[----:B---3--:R-:W-:-:S05]  /*00e0*/  SHF.L.U32 R7, R2, 0x1, RZ ;  /* 0x0000000102077819 */ /* 0x008fca00000006ff */
[----:B------:R-:W-:Y:S01]  /*00f0*/  STG.E desc[UR4][R4.64], R7 ;  /* 0x0000000704007986 */ /* 0x000fe2000c101904 */
[----:B------:R-:W-:Y:S05]  /*0100*/  EXIT ;  /* 0x000000000000794d */ /* 0x000fea0003800000 */
.L_x_0:
[----:B------:R-:W-:-:S00]  /*0110*/  BRA `(.L_x_0) ;  /* 0xfffffffc00fc7947 */ /* 0x000fc0000383ffff */
[----:B------:R-:W-:-:S00]  /*0120*/  NOP ;  /* 0x0000000000007918 */ /* 0x000fc00000000000 */
        /* <DEDUP_REMOVED lines=13> */
.L_x_1:


//--------------------- .nv.shared.reserved.0     --------------------------
	.section	.nv.shared.reserved.0,"aw",@nobits
	.weak		__nv_reservedSMEM_offset_0_alias
	.size		__nv_reservedSMEM_offset_0_alias, 0, 64
	.other		__nv_reservedSMEM_offset_0_alias,@"STO_CUDA_RESERVED_SHARED STV_DEFAULT"
__nv_reservedSMEM_offset_0_alias:
	.zero		0
	.zero		64


//--------------------- .nv.constant0._Z14functionKernelPiS_i --------------------------
	.section	.nv.constant0._Z14functionKernelPiS_i,"a",@progbits
	.sectionflags	@""
	.align	4
.nv.constant0._Z14functionKernelPiS_i:
	.zero		916


//--------------------- SYMBOLS --------------------------

	.type		.nv.reservedSmem.offset0,@object
	.size		.nv.reservedSmem.offset0,0x4
